//
// Generated by NVIDIA NVVM Compiler
//
// Compiler Build ID: CL-36424714
// Cuda compilation tools, release 13.0, V13.0.88
// Based on NVVM 20.0.0
//

.version 9.0
.target sm_100
.address_size 64

	// .globl	_Z11add_uint128P5uint4
.extern .func  (.param .b32 func_retval0) vprintf
(
	.param .b64 vprintf_param_0,
	.param .b64 vprintf_param_1
)
;
.global .align 1 .b8 $str[16] = {37, 117, 32, 37, 117, 32, 37, 117, 32, 37, 117, 32, 37, 100, 10};

.visible .entry _Z11add_uint128P5uint4(
	.param .u64 .ptr .align 1 _Z11add_uint128P5uint4_param_0
)
{
	.local .align 8 .b8 	__local_depot0[24];
	.reg .b64 	%SP;
	.reg .b64 	%SPL;
	.reg .b32 	%r<16>;
	.reg .b64 	%rd<7>;

	mov.u64 	%SPL, __local_depot0;
	cvta.local.u64 	%SP, %SPL;
	ld.param.u64 	%rd1, [_Z11add_uint128P5uint4_param_0];
	cvta.to.global.u64 	%rd2, %rd1;
	add.u64 	%rd3, %SP, 0;
	add.u64 	%rd4, %SPL, 0;
	mov.b32 	%r7, -1;
	mov.b32 	%r11, 1;
	mov.b32 	%r12, 0;
	// begin inline asm
	add.cc.u32      %r1, %r12, %r12;
	addc.cc.u32     %r2, %r12, %r12;
	addc.cc.u32     %r3, %r7, %r11;
	addc.u32        %r4, %r12, %r12;
	
	// end inline asm
	st.global.v4.u32 	[%rd2], {%r1, %r2, %r3, %r4};
	mov.u32 	%r13, %tid.x;
	st.local.v2.u32 	[%rd4], {%r4, %r3};
	st.local.v2.u32 	[%rd4+8], {%r2, %r1};
	st.local.u32 	[%rd4+16], %r13;
	mov.u64 	%rd5, $str;
	cvta.global.u64 	%rd6, %rd5;
	{ // callseq 0, 0
	.param .b64 param0;
	st.param.b64 	[param0], %rd6;
	.param .b64 param1;
	st.param.b64 	[param1], %rd3;
	.param .b32 retval0;
	call.uni (retval0), 
	vprintf, 
	(
	param0, 
	param1
	);
	ld.param.b32 	%r14, [retval0];
	} // callseq 0
	ret;

}


// ===== COMPILED SASS (sm_100) =====

	.target	sm_100

	.elftype	@"ET_EXEC"


//--------------------- .note.nv.tkinfo           --------------------------
	.section	.note.nv.tkinfo,"",@"SHT_NOTE"
	.sectionflags	@"SHF_NOTE_NV_TKINFO"
	.tkinfo
        /*0018*/ 	.word	0x00000002
        /*0030*/ 	.string	""
        /*0030*/ 	.string	"ptxas"
        /*0030*/ 	.string	"Cuda compilation tools, release 13.0, V13.0.88"
        /*0030*/ 	.string	"Build cuda_13.0.r13.0/compiler.36424714_0"
        /*0030*/ 	.string	"-arch sm_100 -m 64 "



//--------------------- .note.nv.cuinfo           --------------------------
	.section	.note.nv.cuinfo,"",@"SHT_NOTE"
	.sectionflags	@"SHF_NOTE_NV_CUINFO"
        /*0018*/ 	.short	0x0002
        /*001a*/ 	.short	0x0064
        /*001c*/ 	.short	0x0082
	.zero		2


//--------------------- .nv.info                  --------------------------
	.section	.nv.info,"",@"SHT_CUDA_INFO"
	.align	4


	//----- nvinfo : EIATTR_REGCOUNT
	.align		4
        /*0000*/ 	.byte	0x04, 0x2f
        /*0002*/ 	.short	(.L_2 - .L_1)
	.align		4
.L_1:
        /*0004*/ 	.word	index@(_Z11add_uint128P5uint4)
        /*0008*/ 	.word	0x00000018


	//----- nvinfo : EIATTR_FRAME_SIZE
	.align		4
.L_2:
        /*000c*/ 	.byte	0x04, 0x11
        /*000e*/ 	.short	(.L_4 - .L_3)
	.align		4
.L_3:
        /*0010*/ 	.word	index@(_Z11add_uint128P5uint4)
        /*0014*/ 	.word	0x00000018


	//----- nvinfo : EIATTR_MIN_STACK_SIZE
	.align		4
.L_4:
        /*0018*/ 	.byte	0x04, 0x12
        /*001a*/ 	.short	(.L_6 - .L_5)
	.align		4
.L_5:
        /*001c*/ 	.word	index@(_Z11add_uint128P5uint4)
        /*0020*/ 	.word	0x00000018
.L_6:


//--------------------- .nv.compat                --------------------------
	.section	.nv.compat,"",@"SHT_CUDA_COMPAT_INFO"
	.align	4
        /*0000*/ 	.byte	0x02, 0x09, 0x00, 0x00, 0x02, 0x02, 0x01, 0x00, 0x02, 0x05, 0x05, 0x00, 0x03, 0x07, 0x01, 0x01
        /*0010*/ 	.byte	0x02, 0x03, 0x00, 0x00, 0x02, 0x06, 0x01, 0x00, 0x04, 0x0b, 0x08, 0x00, 0x09, 0x00, 0x00, 0x00
        /*0020*/ 	.byte	0x00, 0x00, 0x00, 0x00


//--------------------- .nv.info._Z11add_uint128P5uint4 --------------------------
	.section	.nv.info._Z11add_uint128P5uint4,"",@"SHT_CUDA_INFO"
	.sectionflags	@""
	.align	4


	//----- nvinfo : EIATTR_CUDA_API_VERSION
	.align		4
        /*0000*/ 	.byte	0x04, 0x37
        /*0002*/ 	.short	(.L_8 - .L_7)
.L_7:
        /*0004*/ 	.word	0x00000082


	//----- nvinfo : EIATTR_KPARAM_INFO
	.align		4
.L_8:
        /*0008*/ 	.byte	0x04, 0x17
        /*000a*/ 	.short	(.L_10 - .L_9)
.L_9:
        /*000c*/ 	.word	0x00000000
        /*0010*/ 	.short	0x0000
        /*0012*/ 	.short	0x0000
        /*0014*/ 	.byte	0x00, 0xf5, 0x21, 0x00


	//----- nvinfo : EIATTR_SPARSE_MMA_MASK
	.align		4
.L_10:
        /*0018*/ 	.byte	0x03, 0x50
        /*001a*/ 	.short	0x0000


	//----- nvinfo : EIATTR_MAXREG_COUNT
	.align		4
        /*001c*/ 	.byte	0x03, 0x1b
        /*001e*/ 	.short	0x00ff


	//----- nvinfo : EIATTR_EXTERNS
	.align		4
        /*0020*/ 	.byte	0x04, 0x0f
        /*0022*/ 	.short	(.L_12 - .L_11)


	//   ....[0]....
	.align		4
.L_11:
        /*0024*/ 	.word	index@(vprintf)


	//----- nvinfo : EIATTR_MERCURY_ISA_VERSION
	.align		4
.L_12:
        /*0028*/ 	.byte	0x03, 0x5f
        /*002a*/ 	.short	0x0101


	//----- nvinfo : EIATTR_VRC_CTA_INIT_COUNT
	.align		4
        /*002c*/ 	.byte	0x02, 0x4a
	.zero		1
	.zero		1


	//----- nvinfo : EIATTR_SYSCALL_OFFSETS
	.align		4
        /*0030*/ 	.byte	0x04, 0x46
        /*0032*/ 	.short	(.L_14 - .L_13)


	//   ....[0]....
.L_13:
        /*0034*/ 	.word	0x00000180


	//----- nvinfo : EIATTR_EXIT_INSTR_OFFSETS
	.align		4
.L_14:
        /*0038*/ 	.byte	0x04, 0x1c
        /*003a*/ 	.short	(.L_16 - .L_15)


	//   ....[0]....
.L_15:
        /*003c*/ 	.word	0x00000190


	//----- nvinfo : EIATTR_CBANK_PARAM_SIZE
	.align		4
.L_16:
        /*0040*/ 	.byte	0x03, 0x19
        /*0042*/ 	.short	0x0008


	//----- nvinfo : EIATTR_PARAM_CBANK
	.align		4
        /*0044*/ 	.byte	0x04, 0x0a
        /*0046*/ 	.short	(.L_18 - .L_17)
	.align		4
.L_17:
        /*0048*/ 	.word	index@(.nv.constant0._Z11add_uint128P5uint4)
        /*004c*/ 	.short	0x0380
        /*004e*/ 	.short	0x0008


	//----- nvinfo : EIATTR_SW_WAR
	.align		4
.L_18:
        /*0050*/ 	.byte	0x04, 0x36
        /*0052*/ 	.short	(.L_20 - .L_19)
.L_19:
        /*0054*/ 	.word	0x00000008
.L_20:


//--------------------- .nv.callgraph             --------------------------
	.section	.nv.callgraph,"",@"SHT_CUDA_CALLGRAPH"
	.align	4
	.sectionentsize	8
	.align		4
        /*0000*/ 	.word	0x00000000
	.align		4
        /*0004*/ 	.word	0xffffffff
	.align		4
        /*0008*/ 	.word	index@(_Z11add_uint128P5uint4)
	.align		4
        /*000c*/ 	.word	index@(vprintf)
	.align		4
        /*0010*/ 	.word	0x00000000
	.align		4
        /*0014*/ 	.word	0xfffffffe
	.align		4
        /*0018*/ 	.word	0x00000000
	.align		4
        /*001c*/ 	.word	0xfffffffd
	.align		4
        /*0020*/ 	.word	0x00000000
	.align		4
        /*0024*/ 	.word	0xfffffffc


//--------------------- .nv.constant4             --------------------------
	.section	.nv.constant4,"a",@progbits
	.align	8
	.align		8
.nv.constant4:
        /*0000*/ 	.dword	vprintf
	.align		8
        /*0008*/ 	.dword	$str


//--------------------- .text._Z11add_uint128P5uint4 --------------------------
	.section	.text._Z11add_uint128P5uint4,"ax",@progbits
	.align	128
        .global         _Z11add_uint128P5uint4
        .type           _Z11add_uint128P5uint4,@function
        .size           _Z11add_uint128P5uint4,(.L_x_2 - _Z11add_uint128P5uint4)
        .other          _Z11add_uint128P5uint4,@"STO_CUDA_ENTRY STV_DEFAULT"
_Z11add_uint128P5uint4:
.text._Z11add_uint128P5uint4:
[----:B------:R-:W0:Y:S01]  /*0000*/  LDC R1, c[0x0][0x37c] ;  /* 0x0000df00ff017b82 */ /* 0x000e220000000800 */
[----:B------:R-:W1:Y:S07]  /*0010*/  S2R R10, SR_TID.X ;  /* 0x00000000000a7919 */ /* 0x000e6e0000002100 */
[----:B------:R-:W2:Y:S01]  /*0020*/  LDC.64 R2, c[0x0][0x380] ;  /* 0x0000e000ff027b82 */ /* 0x000ea20000000a00 */
[----:B------:R-:W2:Y:S01]  /*0030*/  LDCU.64 UR4, c[0x0][0x358] ;  /* 0x00006b00ff0477ac */ /* 0x000ea20008000a00 */
[----:B------:R-:W-:-:S02]  /*0040*/  IMAD.X R15, RZ, RZ, RZ, PT ;  /* 0x000000ffff0f7224 */ /* 0x000fc400038e06ff */
[----:B------:R-:W-:Y:S02]  /*0050*/  HFMA2 R17, -RZ, RZ, 0, 0 ;  /* 0x00000000ff117431 */ /* 0x000fe400000001ff */
[----:B0-----:R-:W-:Y:S01]  /*0060*/  VIADD R1, R1, 0xffffffe8 ;  /* 0xffffffe801017836 */ /* 0x001fe20000000000 */
[----:B------:R-:W-:Y:S01]  /*0070*/  CS2R R12, SRZ ;  /* 0x00000000000c7805 */ /* 0x000fe2000001ff00 */
[----:B------:R-:W-:Y:S01]  /*0080*/  IMAD.MOV.U32 R16, RZ, RZ, R15 ;  /* 0x000000ffff107224 */ /* 0x000fe200078e000f */
[----:B------:R-:W-:Y:S01]  /*0090*/  MOV R0, 0x0 ;  /* 0x0000000000007802 */ /* 0x000fe20000000f00 */
[----:B------:R-:W-:Y:S01]  /*00a0*/  IMAD.MOV.U32 R14, RZ, RZ, RZ ;  /* 0x000000ffff0e7224 */ /* 0x000fe200078e00ff */
[----:B------:R-:W0:Y:S01]  /*00b0*/  LDCU UR6, c[0x0][0x2f8] ;  /* 0x00005f00ff0677ac */ /* 0x000e220008000800 */
[----:B------:R3:W-:Y:S01]  /*00c0*/  STL.64 [R1+0x8], RZ ;  /* 0x000008ff01007387 */ /* 0x0007e20000100a00 */
[----:B------:R3:W4:Y:S01]  /*00d0*/  LDC.64 R8, c[0x4][R0] ;  /* 0x0100000000087b82 */ /* 0x0007220000000a00 */
[----:B------:R-:W5:Y:S02]  /*00e0*/  LDCU.64 UR8, c[0x4][0x8] ;  /* 0x01000100ff0877ac */ /* 0x000f640008000a00 */
[----:B------:R3:W-:Y:S04]  /*00f0*/  STL.64 [R1], R16 ;  /* 0x0000001001007387 */ /* 0x0007e80000100a00 */
[----:B--2---:R3:W-:Y:S01]  /*0100*/  STG.E.128 desc[UR4][R2.64], R12 ;  /* 0x0000000c02007986 */ /* 0x0047e2000c101d04 */
[----:B------:R-:W2:Y:S01]  /*0110*/  LDCU UR4, c[0x0][0x2fc] ;  /* 0x00005f80ff0477ac */ /* 0x000ea20008000800 */
[----:B0-----:R-:W-:-:S02]  /*0120*/  IADD3 R6, P0, PT, R1, UR6, RZ ;  /* 0x0000000601067c10 */ /* 0x001fc4000ff1e0ff */
[----:B-1----:R3:W-:Y:S01]  /*0130*/  STL [R1+0x10], R10 ;  /* 0x0000100a01007387 */ /* 0x0027e20000100800 */
[----:B-----5:R-:W-:Y:S01]  /*0140*/  MOV R4, UR8 ;  /* 0x0000000800047c02 */ /* 0x020fe20008000f00 */
[----:B------:R-:W-:Y:S01]  /*0150*/  IMAD.U32 R5, RZ, RZ, UR9 ;  /* 0x00000009ff057e24 */ /* 0x000fe2000f8e00ff */
[----:B--2---:R-:W-:-:S08]  /*0160*/  IADD3.X R7, PT, PT, RZ, UR4, RZ, P0, !PT ;  /* 0x00000004ff077c10 */ /* 0x004fd000087fe4ff */
[----:B------:R-:W-:-:S07]  /*0170*/  LEPC R20, `(.L_x_0) ;  /* 0x000000001014794e */ /* 0x000fce0000000000 */
[----:B---34-:R-:W-:Y:S05]  /*0180*/  CALL.ABS.NOINC R8 ;  /* 0x0000000008007343 */ /* 0x018fea0003c00000 */
.L_x_0:
[----:B------:R-:W-:Y:S05]  /*0190*/  EXIT ;  /* 0x000000000000794d */ /* 0x000fea0003800000 */
.L_x_1:
[----:B------:R-:W-:-:S00]  /*01a0*/  BRA `(.L_x_1) ;  /* 0xfffffffc00fc7947 */ /* 0x000fc0000383ffff */
[----:B------:R-:W-:-:S00]  /*01b0*/  NOP ;  /* 0x0000000000007918 */ /* 0x000fc00000000000 */
        /* <DEDUP_REMOVED lines=12> */
.L_x_2:


//--------------------- .nv.global.init           --------------------------
	.section	.nv.global.init,"aw",@progbits
.nv.global.init:
	.type		$str,@object
	.size		$str,(.L_0 - $str)
$str:
        /*0000*/ 	.byte	0x25, 0x75, 0x20, 0x25, 0x75, 0x20, 0x25, 0x75, 0x20, 0x25, 0x75, 0x20, 0x25, 0x64, 0x0a, 0x00
.L_0:


//--------------------- .nv.shared.reserved.0     --------------------------
	.section	.nv.shared.reserved.0,"aw",@nobits
	.weak		__nv_reservedSMEM_offset_0_alias
	.size		__nv_reservedSMEM_offset_0_alias, 0, 64
	.other		__nv_reservedSMEM_offset_0_alias,@"STO_CUDA_RESERVED_SHARED STV_DEFAULT"
__nv_reservedSMEM_offset_0_alias:
	.zero		0
	.zero		64


//--------------------- .nv.constant0._Z11add_uint128P5uint4 --------------------------
	.section	.nv.constant0._Z11add_uint128P5uint4,"a",@progbits
	.sectionflags	@""
	.align	4
.nv.constant0._Z11add_uint128P5uint4:
	.zero		904


//--------------------- SYMBOLS --------------------------

	.type		.nv.reservedSmem.offset0,@object
	.size		.nv.reservedSmem.offset0,0x4
	.type		vprintf,@function
